//
// Generated by NVIDIA NVVM Compiler
//
// Compiler Build ID: CL-36424714
// Cuda compilation tools, release 13.0, V13.0.88
// Based on NVVM 20.0.0
//

.version 9.0
.target sm_100
.address_size 64

	// .globl	_Z9cuda_gemmILj32ELj32ELj32ELj4EEvPfS0_S0_iii
// _ZZ9cuda_gemmILj32ELj32ELj32ELj4EEvPfS0_S0_iiiE8a_shared has been demoted
// _ZZ9cuda_gemmILj32ELj32ELj32ELj4EEvPfS0_S0_iiiE8b_shared has been demoted

.visible .entry _Z9cuda_gemmILj32ELj32ELj32ELj4EEvPfS0_S0_iii(
	.param .u64 .ptr .align 1 _Z9cuda_gemmILj32ELj32ELj32ELj4EEvPfS0_S0_iii_param_0,
	.param .u64 .ptr .align 1 _Z9cuda_gemmILj32ELj32ELj32ELj4EEvPfS0_S0_iii_param_1,
	.param .u64 .ptr .align 1 _Z9cuda_gemmILj32ELj32ELj32ELj4EEvPfS0_S0_iii_param_2,
	.param .u32 _Z9cuda_gemmILj32ELj32ELj32ELj4EEvPfS0_S0_iii_param_3,
	.param .u32 _Z9cuda_gemmILj32ELj32ELj32ELj4EEvPfS0_S0_iii_param_4,
	.param .u32 _Z9cuda_gemmILj32ELj32ELj32ELj4EEvPfS0_S0_iii_param_5
)
{
	.reg .pred 	%p<4>;
	.reg .b32 	%r<56>;
	.reg .b32 	%f<99>;
	.reg .b64 	%rd<32>;
	// demoted variable
	.shared .align 4 .b8 _ZZ9cuda_gemmILj32ELj32ELj32ELj4EEvPfS0_S0_iiiE8a_shared[4096];
	// demoted variable
	.shared .align 4 .b8 _ZZ9cuda_gemmILj32ELj32ELj32ELj4EEvPfS0_S0_iiiE8b_shared[4096];
	ld.param.u64 	%rd5, [_Z9cuda_gemmILj32ELj32ELj32ELj4EEvPfS0_S0_iii_param_0];
	ld.param.u64 	%rd6, [_Z9cuda_gemmILj32ELj32ELj32ELj4EEvPfS0_S0_iii_param_1];
	ld.param.u32 	%r20, [_Z9cuda_gemmILj32ELj32ELj32ELj4EEvPfS0_S0_iii_param_4];
	ld.param.u32 	%r21, [_Z9cuda_gemmILj32ELj32ELj32ELj4EEvPfS0_S0_iii_param_5];
	mov.u32 	%r1, %tid.x;
	mov.u32 	%r2, %tid.y;
	mov.u32 	%r22, %ntid.x;
	mad.lo.s32 	%r23, %r2, %r22, %r1;
	and.b32  	%r3, %r23, 15;
	shr.u32 	%r4, %r23, 4;
	mov.u32 	%r24, %ctaid.y;
	shl.b32 	%r5, %r24, 5;
	mov.u32 	%r25, %ctaid.x;
	shl.b32 	%r26, %r25, 5;
	cvt.u64.u32 	%rd1, %r26;
	setp.lt.s32 	%p1, %r21, 1;
	mov.f32 	%f91, 0f00000000;
	mov.f32 	%f92, %f91;
	mov.f32 	%f93, %f91;
	mov.f32 	%f94, %f91;
	@%p1 bra 	$L__BB0_5;
	shl.b32 	%r28, %r2, 7;
	mov.u32 	%r29, _ZZ9cuda_gemmILj32ELj32ELj32ELj4EEvPfS0_S0_iiiE8a_shared;
	add.s32 	%r30, %r29, %r28;
	shl.b32 	%r31, %r1, 4;
	add.s32 	%r6, %r30, %r31;
	shl.b32 	%r7, %r1, 2;
	mad.lo.s32 	%r8, %r21, %r2, %r7;
	mov.u32 	%r32, _ZZ9cuda_gemmILj32ELj32ELj32ELj4EEvPfS0_S0_iiiE8b_shared;
	add.s32 	%r33, %r32, %r28;
	add.s32 	%r9, %r33, %r31;
	mul.lo.s32 	%r34, %r21, %r5;
	cvt.u64.u32 	%rd2, %r34;
	cvta.to.global.u64 	%rd3, %rd5;
	cvta.to.global.u64 	%rd4, %rd6;
	mov.b32 	%r52, 0;
	mov.f32 	%f91, 0f00000000;
$L__BB0_2:
	shl.b32 	%r36, %r4, 8;
	add.s32 	%r38, %r36, %r29;
	add.s32 	%r54, %r38, 128;
	shl.b32 	%r39, %r3, 3;
	mov.u32 	%r40, _ZZ9cuda_gemmILj32ELj32ELj32ELj4EEvPfS0_S0_iiiE8b_shared;
	add.s32 	%r41, %r39, %r40;
	add.s32 	%r53, %r41, 512;
	add.s32 	%r42, %r8, %r52;
	cvt.u64.u32 	%rd8, %r42;
	add.s64 	%rd9, %rd8, %rd2;
	shl.b64 	%rd10, %rd9, 2;
	add.s64 	%rd11, %rd3, %rd10;
	ld.global.v4.f32 	{%f19, %f20, %f21, %f22}, [%rd11];
	st.shared.v4.f32 	[%r6], {%f19, %f20, %f21, %f22};
	add.s32 	%r43, %r52, %r2;
	mad.lo.s32 	%r44, %r43, %r20, %r7;
	cvt.u64.u32 	%rd12, %r44;
	add.s64 	%rd13, %rd12, %rd1;
	shl.b64 	%rd14, %rd13, 2;
	add.s64 	%rd15, %rd4, %rd14;
	ld.global.v4.f32 	{%f23, %f24, %f25, %f26}, [%rd15];
	st.shared.v4.f32 	[%r9], {%f23, %f24, %f25, %f26};
	bar.sync 	0;
	mov.b32 	%r55, 128;
$L__BB0_3:
	ld.shared.f32 	%f27, [%r54+-128];
	ld.shared.f32 	%f28, [%r54];
	ld.shared.f32 	%f29, [%r53+-512];
	ld.shared.f32 	%f30, [%r53+-508];
	fma.rn.f32 	%f31, %f27, %f29, %f94;
	fma.rn.f32 	%f32, %f27, %f30, %f93;
	fma.rn.f32 	%f33, %f28, %f29, %f92;
	fma.rn.f32 	%f34, %f28, %f30, %f91;
	ld.shared.f32 	%f35, [%r54+-124];
	ld.shared.f32 	%f36, [%r54+4];
	ld.shared.f32 	%f37, [%r53+-384];
	ld.shared.f32 	%f38, [%r53+-380];
	fma.rn.f32 	%f39, %f35, %f37, %f31;
	fma.rn.f32 	%f40, %f35, %f38, %f32;
	fma.rn.f32 	%f41, %f36, %f37, %f33;
	fma.rn.f32 	%f42, %f36, %f38, %f34;
	ld.shared.f32 	%f43, [%r54+-120];
	ld.shared.f32 	%f44, [%r54+8];
	ld.shared.f32 	%f45, [%r53+-256];
	ld.shared.f32 	%f46, [%r53+-252];
	fma.rn.f32 	%f47, %f43, %f45, %f39;
	fma.rn.f32 	%f48, %f43, %f46, %f40;
	fma.rn.f32 	%f49, %f44, %f45, %f41;
	fma.rn.f32 	%f50, %f44, %f46, %f42;
	ld.shared.f32 	%f51, [%r54+-116];
	ld.shared.f32 	%f52, [%r54+12];
	ld.shared.f32 	%f53, [%r53+-128];
	ld.shared.f32 	%f54, [%r53+-124];
	fma.rn.f32 	%f55, %f51, %f53, %f47;
	fma.rn.f32 	%f56, %f51, %f54, %f48;
	fma.rn.f32 	%f57, %f52, %f53, %f49;
	fma.rn.f32 	%f58, %f52, %f54, %f50;
	ld.shared.f32 	%f59, [%r54+-112];
	ld.shared.f32 	%f60, [%r54+16];
	ld.shared.f32 	%f61, [%r53];
	ld.shared.f32 	%f62, [%r53+4];
	fma.rn.f32 	%f63, %f59, %f61, %f55;
	fma.rn.f32 	%f64, %f59, %f62, %f56;
	fma.rn.f32 	%f65, %f60, %f61, %f57;
	fma.rn.f32 	%f66, %f60, %f62, %f58;
	ld.shared.f32 	%f67, [%r54+-108];
	ld.shared.f32 	%f68, [%r54+20];
	ld.shared.f32 	%f69, [%r53+128];
	ld.shared.f32 	%f70, [%r53+132];
	fma.rn.f32 	%f71, %f67, %f69, %f63;
	fma.rn.f32 	%f72, %f67, %f70, %f64;
	fma.rn.f32 	%f73, %f68, %f69, %f65;
	fma.rn.f32 	%f74, %f68, %f70, %f66;
	ld.shared.f32 	%f75, [%r54+-104];
	ld.shared.f32 	%f76, [%r54+24];
	ld.shared.f32 	%f77, [%r53+256];
	ld.shared.f32 	%f78, [%r53+260];
	fma.rn.f32 	%f79, %f75, %f77, %f71;
	fma.rn.f32 	%f80, %f75, %f78, %f72;
	fma.rn.f32 	%f81, %f76, %f77, %f73;
	fma.rn.f32 	%f82, %f76, %f78, %f74;
	ld.shared.f32 	%f83, [%r54+-100];
	ld.shared.f32 	%f84, [%r54+28];
	ld.shared.f32 	%f85, [%r53+384];
	ld.shared.f32 	%f86, [%r53+388];
	fma.rn.f32 	%f94, %f83, %f85, %f79;
	fma.rn.f32 	%f93, %f83, %f86, %f80;
	fma.rn.f32 	%f92, %f84, %f85, %f81;
	fma.rn.f32 	%f91, %f84, %f86, %f82;
	add.s32 	%r55, %r55, 32;
	add.s32 	%r54, %r54, 32;
	add.s32 	%r53, %r53, 1024;
	setp.ne.s32 	%p2, %r55, 256;
	@%p2 bra 	$L__BB0_3;
	bar.sync 	0;
	add.s32 	%r52, %r52, 32;
	setp.lt.s32 	%p3, %r52, %r21;
	@%p3 bra 	$L__BB0_2;
$L__BB0_5:
	ld.param.u64 	%rd31, [_Z9cuda_gemmILj32ELj32ELj32ELj4EEvPfS0_S0_iii_param_2];
	cvta.to.global.u64 	%rd16, %rd31;
	mul.lo.s32 	%r45, %r20, %r5;
	cvt.u64.u32 	%rd17, %r45;
	add.s64 	%rd18, %rd17, %rd1;
	shl.b32 	%r46, %r3, 1;
	mul.lo.s32 	%r47, %r4, %r20;
	shl.b32 	%r48, %r47, 1;
	add.s32 	%r49, %r48, %r46;
	cvt.s64.s32 	%rd19, %r49;
	add.s64 	%rd20, %rd18, %rd19;
	shl.b64 	%rd21, %rd20, 2;
	add.s64 	%rd22, %rd16, %rd21;
	st.global.f32 	[%rd22], %f94;
	st.global.f32 	[%rd22+4], %f93;
	add.s32 	%r50, %r49, %r20;
	cvt.s64.s32 	%rd23, %r50;
	add.s64 	%rd24, %rd18, %rd23;
	shl.b64 	%rd25, %rd24, 2;
	add.s64 	%rd26, %rd16, %rd25;
	st.global.f32 	[%rd26], %f92;
	add.s32 	%r51, %r50, 1;
	cvt.s64.s32 	%rd27, %r51;
	add.s64 	%rd28, %rd18, %rd27;
	shl.b64 	%rd29, %rd28, 2;
	add.s64 	%rd30, %rd16, %rd29;
	st.global.f32 	[%rd30], %f91;
	ret;

}


// ===== COMPILED SASS (sm_100) =====

	.target	sm_100

	.elftype	@"ET_EXEC"


//--------------------- .note.nv.tkinfo           --------------------------
	.section	.note.nv.tkinfo,"",@"SHT_NOTE"
	.sectionflags	@"SHF_NOTE_NV_TKINFO"
	.tkinfo
        /*0018*/ 	.word	0x00000002
        /*0030*/ 	.string	""
        /*0030*/ 	.string	"ptxas"
        /*0030*/ 	.string	"Cuda compilation tools, release 13.0, V13.0.88"
        /*0030*/ 	.string	"Build cuda_13.0.r13.0/compiler.36424714_0"
        /*0030*/ 	.string	"-arch sm_100 -m 64 "



//--------------------- .note.nv.cuinfo           --------------------------
	.section	.note.nv.cuinfo,"",@"SHT_NOTE"
	.sectionflags	@"SHF_NOTE_NV_CUINFO"
        /*0018*/ 	.short	0x0002
        /*001a*/ 	.short	0x0064
        /*001c*/ 	.short	0x0082
	.zero		2


//--------------------- .nv.info                  --------------------------
	.section	.nv.info,"",@"SHT_CUDA_INFO"
	.align	4


	//----- nvinfo : EIATTR_REGCOUNT
	.align		4
        /*0000*/ 	.byte	0x04, 0x2f
        /*0002*/ 	.short	(.L_1 - .L_0)
	.align		4
.L_0:
        /*0004*/ 	.word	index@(_Z9cuda_gemmILj32ELj32ELj32ELj4EEvPfS0_S0_iii)
        /*0008*/ 	.word	0x00000020


	//----- nvinfo : EIATTR_FRAME_SIZE
	.align		4
.L_1:
        /*000c*/ 	.byte	0x04, 0x11
        /*000e*/ 	.short	(.L_3 - .L_2)
	.align		4
.L_2:
        /*0010*/ 	.word	index@(_Z9cuda_gemmILj32ELj32ELj32ELj4EEvPfS0_S0_iii)
        /*0014*/ 	.word	0x00000000


	//----- nvinfo : EIATTR_MIN_STACK_SIZE
	.align		4
.L_3:
        /*0018*/ 	.byte	0x04, 0x12
        /*001a*/ 	.short	(.L_5 - .L_4)
	.align		4
.L_4:
        /*001c*/ 	.word	index@(_Z9cuda_gemmILj32ELj32ELj32ELj4EEvPfS0_S0_iii)
        /*0020*/ 	.word	0x00000000
.L_5:


//--------------------- .nv.compat                --------------------------
	.section	.nv.compat,"",@"SHT_CUDA_COMPAT_INFO"
	.align	4
        /*0000*/ 	.byte	0x02, 0x09, 0x00, 0x00, 0x02, 0x02, 0x01, 0x00, 0x02, 0x05, 0x05, 0x00, 0x03, 0x07, 0x01, 0x01
        /*0010*/ 	.byte	0x02, 0x03, 0x00, 0x00, 0x02, 0x06, 0x01, 0x00, 0x04, 0x0b, 0x08, 0x00, 0x09, 0x00, 0x00, 0x00
        /*0020*/ 	.byte	0x00, 0x00, 0x00, 0x00


//--------------------- .nv.info._Z9cuda_gemmILj32ELj32ELj32ELj4EEvPfS0_S0_iii --------------------------
	.section	.nv.info._Z9cuda_gemmILj32ELj32ELj32ELj4EEvPfS0_S0_iii,"",@"SHT_CUDA_INFO"
	.sectionflags	@""
	.align	4


	//----- nvinfo : EIATTR_CUDA_API_VERSION
	.align		4
        /*0000*/ 	.byte	0x04, 0x37
        /*0002*/ 	.short	(.L_7 - .L_6)
.L_6:
        /*0004*/ 	.word	0x00000082


	//----- nvinfo : EIATTR_KPARAM_INFO
	.align		4
.L_7:
        /*0008*/ 	.byte	0x04, 0x17
        /*000a*/ 	.short	(.L_9 - .L_8)
.L_8:
        /*000c*/ 	.word	0x00000000
        /*0010*/ 	.short	0x0005
        /*0012*/ 	.short	0x0020
        /*0014*/ 	.byte	0x00, 0xf0, 0x11, 0x00


	//----- nvinfo : EIATTR_KPARAM_INFO
	.align		4
.L_9:
        /*0018*/ 	.byte	0x04, 0x17
        /*001a*/ 	.short	(.L_11 - .L_10)
.L_10:
        /*001c*/ 	.word	0x00000000
        /*0020*/ 	.short	0x0004
        /*0022*/ 	.short	0x001c
        /*0024*/ 	.byte	0x00, 0xf0, 0x11, 0x00


	//----- nvinfo : EIATTR_KPARAM_INFO
	.align		4
.L_11:
        /*0028*/ 	.byte	0x04, 0x17
        /*002a*/ 	.short	(.L_13 - .L_12)
.L_12:
        /*002c*/ 	.word	0x00000000
        /*0030*/ 	.short	0x0003
        /*0032*/ 	.short	0x0018
        /*0034*/ 	.byte	0x00, 0xf0, 0x11, 0x00


	//----- nvinfo : EIATTR_KPARAM_INFO
	.align		4
.L_13:
        /*0038*/ 	.byte	0x04, 0x17
        /*003a*/ 	.short	(.L_15 - .L_14)
.L_14:
        /*003c*/ 	.word	0x00000000
        /*0040*/ 	.short	0x0002
        /*0042*/ 	.short	0x0010
        /*0044*/ 	.byte	0x00, 0xf5, 0x21, 0x00


	//----- nvinfo : EIATTR_KPARAM_INFO
	.align		4
.L_15:
        /*0048*/ 	.byte	0x04, 0x17
        /*004a*/ 	.short	(.L_17 - .L_16)
.L_16:
        /*004c*/ 	.word	0x00000000
        /*0050*/ 	.short	0x0001
        /*0052*/ 	.short	0x0008
        /*0054*/ 	.byte	0x00, 0xf5, 0x21, 0x00


	//----- nvinfo : EIATTR_KPARAM_INFO
	.align		4
.L_17:
        /*0058*/ 	.byte	0x04, 0x17
        /*005a*/ 	.short	(.L_19 - .L_18)
.L_18:
        /*005c*/ 	.word	0x00000000
        /*0060*/ 	.short	0x0000
        /*0062*/ 	.short	0x0000
        /*0064*/ 	.byte	0x00, 0xf5, 0x21, 0x00


	//----- nvinfo : EIATTR_SPARSE_MMA_MASK
	.align		4
.L_19:
        /*0068*/ 	.byte	0x03, 0x50
        /*006a*/ 	.short	0x0000


	//----- nvinfo : EIATTR_MAXREG_COUNT
	.align		4
        /*006c*/ 	.byte	0x03, 0x1b
        /*006e*/ 	.short	0x00ff


	//----- nvinfo : EIATTR_NUM_BARRIERS
	.align		4
        /*0070*/ 	.byte	0x02, 0x4c
        /*0072*/ 	.byte	0x01
	.zero		1


	//----- nvinfo : EIATTR_MERCURY_ISA_VERSION
	.align		4
        /*0074*/ 	.byte	0x03, 0x5f
        /*0076*/ 	.short	0x0101


	//----- nvinfo : EIATTR_VRC_CTA_INIT_COUNT
	.align		4
        /*0078*/ 	.byte	0x02, 0x4a
	.zero		1
	.zero		1


	//----- nvinfo : EIATTR_EXIT_INSTR_OFFSETS
	.align		4
        /*007c*/ 	.byte	0x04, 0x1c
        /*007e*/ 	.short	(.L_21 - .L_20)


	//   ....[0]....
.L_20:
        /*0080*/ 	.word	0x00000890


	//----- nvinfo : EIATTR_CBANK_PARAM_SIZE
	.align		4
.L_21:
        /*0084*/ 	.byte	0x03, 0x19
        /*0086*/ 	.short	0x0024


	//----- nvinfo : EIATTR_PARAM_CBANK
	.align		4
        /*0088*/ 	.byte	0x04, 0x0a
        /*008a*/ 	.short	(.L_23 - .L_22)
	.align		4
.L_22:
        /*008c*/ 	.word	index@(.nv.constant0._Z9cuda_gemmILj32ELj32ELj32ELj4EEvPfS0_S0_iii)
        /*0090*/ 	.short	0x0380
        /*0092*/ 	.short	0x0024


	//----- nvinfo : EIATTR_SW_WAR
	.align		4
.L_23:
        /*0094*/ 	.byte	0x04, 0x36
        /*0096*/ 	.short	(.L_25 - .L_24)
.L_24:
        /*0098*/ 	.word	0x00000008
.L_25:


//--------------------- .nv.callgraph             --------------------------
	.section	.nv.callgraph,"",@"SHT_CUDA_CALLGRAPH"
	.align	4
	.sectionentsize	8
	.align		4
        /*0000*/ 	.word	0x00000000
	.align		4
        /*0004*/ 	.word	0xffffffff
	.align		4
        /*0008*/ 	.word	0x00000000
	.align		4
        /*000c*/ 	.word	0xfffffffe
	.align		4
        /*0010*/ 	.word	0x00000000
	.align		4
        /*0014*/ 	.word	0xfffffffd
	.align		4
        /*0018*/ 	.word	0x00000000
	.align		4
        /*001c*/ 	.word	0xfffffffc


//--------------------- .text._Z9cuda_gemmILj32ELj32ELj32ELj4EEvPfS0_S0_iii --------------------------
	.section	.text._Z9cuda_gemmILj32ELj32ELj32ELj4EEvPfS0_S0_iii,"ax",@progbits
	.align	128
        .global         _Z9cuda_gemmILj32ELj32ELj32ELj4EEvPfS0_S0_iii
        .type           _Z9cuda_gemmILj32ELj32ELj32ELj4EEvPfS0_S0_iii,@function
        .size           _Z9cuda_gemmILj32ELj32ELj32ELj4EEvPfS0_S0_iii,(.L_x_4 - _Z9cuda_gemmILj32ELj32ELj32ELj4EEvPfS0_S0_iii)
        .other          _Z9cuda_gemmILj32ELj32ELj32ELj4EEvPfS0_S0_iii,@"STO_CUDA_ENTRY STV_DEFAULT"
_Z9cuda_gemmILj32ELj32ELj32ELj4EEvPfS0_S0_iii:
.text._Z9cuda_gemmILj32ELj32ELj32ELj4EEvPfS0_S0_iii:
[----:B------:R-:W-:Y:S01]  /*0000*/  LDC R1, c[0x0][0x37c] ;  /* 0x0000df00ff017b82 */ /* 0x000fe20000000800 */
[----:B------:R-:W0:Y:S01]  /*0010*/  S2R R5, SR_TID.X ;  /* 0x0000000000057919 */ /* 0x000e220000002100 */
[----:B------:R-:W1:Y:S06]  /*0020*/  LDCU UR11, c[0x0][0x3a0] ;  /* 0x00007400ff0b77ac */ /* 0x000e6c0008000800 */
[----:B------:R-:W2:Y:S01]  /*0030*/  S2UR UR5, SR_CTAID.Y ;  /* 0x00000000000579c3 */ /* 0x000ea20000002600 */
[----:B------:R-:W-:Y:S01]  /*0040*/  CS2R R26, SRZ ;  /* 0x00000000001a7805 */ /* 0x000fe2000001ff00 */
[----:B------:R-:W0:Y:S01]  /*0050*/  S2R R0, SR_TID.Y ;  /* 0x0000000000007919 */ /* 0x000e220000002200 */
[----:B------:R-:W0:Y:S01]  /*0060*/  LDCU UR4, c[0x0][0x360] ;  /* 0x00006c00ff0477ac */ /* 0x000e220008000800 */
[----:B------:R-:W-:Y:S01]  /*0070*/  CS2R R18, SRZ ;  /* 0x0000000000127805 */ /* 0x000fe2000001ff00 */
[----:B------:R-:W3:Y:S03]  /*0080*/  LDCU.64 UR12, c[0x0][0x358] ;  /* 0x00006b00ff0c77ac */ /* 0x000ee60008000a00 */
[----:B------:R-:W4:Y:S01]  /*0090*/  S2UR UR6, SR_CTAID.X ;  /* 0x00000000000679c3 */ /* 0x000f220000002500 */
[----:B-1----:R-:W-:-:S02]  /*00a0*/  UISETP.GE.AND UP0, UPT, UR11, 0x1, UPT ;  /* 0x000000010b00788c */ /* 0x002fc4000bf06270 */
[----:B--2---:R-:W-:Y:S02]  /*00b0*/  USHF.L.U32 UR5, UR5, 0x5, URZ ;  /* 0x0000000505057899 */ /* 0x004fe400080006ff */
[----:B----4-:R-:W-:Y:S01]  /*00c0*/  USHF.L.U32 UR6, UR6, 0x5, URZ ;  /* 0x0000000506067899 */ /* 0x010fe200080006ff */
[----:B0-----:R-:W-:-:S05]  /*00d0*/  IMAD R22, R0, UR4, R5 ;  /* 0x0000000400167c24 */ /* 0x001fca000f8e0205 */
[----:B------:R-:W-:Y:S02]  /*00e0*/  LOP3.LUT R23, R22, 0xf, RZ, 0xc0, !PT ;  /* 0x0000000f16177812 */ /* 0x000fe400078ec0ff */
[----:B------:R-:W-:Y:S01]  /*00f0*/  SHF.R.U32.HI R22, RZ, 0x4, R22 ;  /* 0x00000004ff167819 */ /* 0x000fe20000011616 */
[----:B---3--:R-:W-:Y:S06]  /*0100*/  BRA.U !UP0, `(.L_x_0) ;  /* 0x00000005087c7547 */ /* 0x008fec000b800000 */
[----:B------:R-:W0:Y:S01]  /*0110*/  S2UR UR9, SR_CgaCtaId ;  /* 0x00000000000979c3 */ /* 0x000e220000008800 */
[----:B------:R-:W-:Y:S01]  /*0120*/  UMOV UR4, 0x400 ;  /* 0x0000040000047882 */ /* 0x000fe20000000000 */
[----:B------:R-:W-:Y:S01]  /*0130*/  SHF.L.U32 R3, R5, 0x2, RZ ;  /* 0x0000000205037819 */ /* 0x000fe200000006ff */
[----:B------:R-:W-:Y:S01]  /*0140*/  UIADD3 UR8, UPT, UPT, UR4, 0x1000, URZ ;  /* 0x0000100004087890 */ /* 0x000fe2000fffe0ff */
[----:B------:R-:W-:Y:S01]  /*0150*/  HFMA2 R26, -RZ, RZ, 0, 0 ;  /* 0x00000000ff1a7431 */ /* 0x000fe200000001ff */
[----:B------:R-:W-:Y:S02]  /*0160*/  UIMAD UR10, UR5, UR11, URZ ;  /* 0x0000000b050a72a4 */ /* 0x000fe4000f8e02ff */
[----:B------:R-:W-:Y:S01]  /*0170*/  IMAD R17, R0, UR11, R3 ;  /* 0x0000000b00117c24 */ /* 0x000fe2000f8e0203 */
[----:B0-----:R-:W-:Y:S02]  /*0180*/  ULEA UR7, UR9, UR4, 0x18 ;  /* 0x0000000409077291 */ /* 0x001fe4000f8ec0ff */
[----:B------:R-:W-:Y:S01]  /*0190*/  ULEA UR8, UR9, UR8, 0x18 ;  /* 0x0000000809087291 */ /* 0x000fe2000f8ec0ff */
[----:B------:R-:W-:-:S03]  /*01a0*/  UMOV UR4, URZ ;  /* 0x000000ff00047c82 */ /* 0x000fc60008000000 */
[C---:B------:R-:W-:Y:S02]  /*01b0*/  LEA R2, R0.reuse, UR7, 0x7 ;  /* 0x0000000700027c11 */ /* 0x040fe4000f8e38ff */
[----:B------:R-:W-:Y:S02]  /*01c0*/  LEA R16, R0, UR8, 0x7 ;  /* 0x0000000800107c11 */ /* 0x000fe4000f8e38ff */
[C---:B------:R-:W-:Y:S02]  /*01d0*/  LEA R2, R5.reuse, R2, 0x4 ;  /* 0x0000000205027211 */ /* 0x040fe400078e20ff */
[----:B------:R-:W-:-:S07]  /*01e0*/  LEA R16, R5, R16, 0x4 ;  /* 0x0000001005107211 */ /* 0x000fce00078e20ff */
.L_x_2:
[----:B------:R-:W0:Y:S01]  /*01f0*/  LDCU UR8, c[0x0][0x39c] ;  /* 0x00007380ff0877ac */ /* 0x000e220008000800 */
[----:B------:R-:W-:Y:S02]  /*0200*/  IADD3 R6, PT, PT, R0, UR4, RZ ;  /* 0x0000000400067c10 */ /* 0x000fe4000fffe0ff */
[----:B------:R-:W-:Y:S01]  /*0210*/  IADD3 R4, PT, PT, R17, UR4, RZ ;  /* 0x0000000411047c10 */ /* 0x000fe2000fffe0ff */
[----:B------:R-:W1:Y:S03]  /*0220*/  LDCU.128 UR16, c[0x0][0x380] ;  /* 0x00007000ff1077ac */ /* 0x000e660008000c00 */
[----:B------:R-:W-:Y:S01]  /*0230*/  IADD3 R5, P2, PT, R4, UR10, RZ ;  /* 0x0000000a04057c10 */ /* 0x000fe2000ff5e0ff */
[----:B------:R-:W2:Y:S01]  /*0240*/  S2UR UR9, SR_CgaCtaId ;  /* 0x00000000000979c3 */ /* 0x000ea20000008800 */
[----:B------:R-:W3:Y:S03]  /*0250*/  LDCU UR11, c[0x0][0x3a0] ;  /* 0x00007400ff0b77ac */ /* 0x000ee60008000800 */
[----:B------:R-:W-:-:S02]  /*0260*/  IMAD.X R10, RZ, RZ, RZ, P2 ;  /* 0x000000ffff0a7224 */ /* 0x000fc400010e06ff */
[----:B0-----:R-:W-:Y:S01]  /*0270*/  IMAD R6, R6, UR8, R3 ;  /* 0x0000000806067c24 */ /* 0x001fe2000f8e0203 */
[----:B-1----:R-:W-:-:S04]  /*0280*/  LEA R4, P0, R5, UR16, 0x2 ;  /* 0x0000001005047c11 */ /* 0x002fc8000f8010ff */
[----:B------:R-:W-:Y:S02]  /*0290*/  IADD3 R6, P1, PT, R6, UR6, RZ ;  /* 0x0000000606067c10 */ /* 0x000fe4000ff3e0ff */
[----:B------:R-:W-:Y:S02]  /*02a0*/  LEA.HI.X R5, R5, UR17, R10, 0x2, P0 ;  /* 0x0000001105057c11 */ /* 0x000fe400080f140a */
[----:B------:R-:W-:Y:S02]  /*02b0*/  LEA R8, P2, R6, UR18, 0x2 ;  /* 0x0000001206087c11 */ /* 0x000fe4000f8410ff */
[----:B------:R-:W-:-:S04]  /*02c0*/  IADD3.X R7, PT, PT, RZ, RZ, RZ, P1, !PT ;  /* 0x000000ffff077210 */ /* 0x000fc80000ffe4ff */
[----:B------:R-:W-:Y:S02]  /*02d0*/  LEA.HI.X R9, R6, UR19, R7, 0x2, P2 ;  /* 0x0000001306097c11 */ /* 0x000fe400090f1407 */
[----:B------:R-:W4:Y:S04]  /*02e0*/  LDG.E.128 R4, desc[UR12][R4.64] ;  /* 0x0000000c04047981 */ /* 0x000f28000c1e1d00 */
[----:B------:R-:W5:Y:S01]  /*02f0*/  LDG.E.128 R8, desc[UR12][R8.64] ;  /* 0x0000000c08087981 */ /* 0x000f62000c1e1d00 */
[----:B------:R-:W-:Y:S01]  /*0300*/  UMOV UR8, 0x400 ;  /* 0x0000040000087882 */ /* 0x000fe20000000000 */
[----:B------:R-:W-:Y:S01]  /*0310*/  LEA R25, R22, UR7, 0x8 ;  /* 0x0000000716197c11 */ /* 0x000fe2000f8e40ff */
[----:B------:R-:W-:Y:S02]  /*0320*/  UIADD3 UR8, UPT, UPT, UR8, 0x1000, URZ ;  /* 0x0000100008087890 */ /* 0x000fe4000fffe0ff */
[----:B------:R-:W-:Y:S01]  /*0330*/  UIADD3 UR4, UPT, UPT, UR4, 0x20, URZ ;  /* 0x0000002004047890 */ /* 0x000fe2000fffe0ff */
[----:B------:R-:W-:Y:S01]  /*0340*/  IADD3 R25, PT, PT, R25, 0x80, RZ ;  /* 0x0000008019197810 */ /* 0x000fe20007ffe0ff */
[----:B--2---:R-:W-:-:S02]  /*0350*/  ULEA UR8, UR9, UR8, 0x18 ;  /* 0x0000000809087291 */ /* 0x004fc4000f8ec0ff */
[----:B---3--:R-:W-:-:S04]  /*0360*/  UISETP.GE.AND UP1, UPT, UR4, UR11, UPT ;  /* 0x0000000b0400728c */ /* 0x008fc8000bf26270 */
[----:B------:R-:W-:Y:S01]  /*0370*/  LEA R24, R23, UR8, 0x3 ;  /* 0x0000000817187c11 */ /* 0x000fe2000f8e18ff */
[----:B------:R-:W-:-:S03]  /*0380*/  UMOV UR8, 0x80 ;  /* 0x0000008000087882 */ /* 0x000fc60000000000 */
[----:B------:R-:W-:Y:S01]  /*0390*/  IADD3 R24, PT, PT, R24, 0x200, RZ ;  /* 0x0000020018187810 */ /* 0x000fe20007ffe0ff */
[----:B----4-:R0:W-:Y:S04]  /*03a0*/  STS.128 [R2], R4 ;  /* 0x0000000402007388 */ /* 0x0101e80000000c00 */
[----:B-----5:R0:W-:Y:S01]  /*03b0*/  STS.128 [R16], R8 ;  /* 0x0000000810007388 */ /* 0x0201e20000000c00 */
[----:B------:R-:W-:Y:S06]  /*03c0*/  BAR.SYNC.DEFER_BLOCKING 0x0 ;  /* 0x0000000000007b1d */ /* 0x000fec0000010000 */
.L_x_1:
[----:B0-----:R-:W-:Y:S01]  /*03d0*/  LDS.64 R10, [R24+-0x200] ;  /* 0xfffe0000180a7984 */ /* 0x001fe20000000a00 */
[----:B------:R-:W-:-:S03]  /*03e0*/  UIADD3 UR8, UPT, UPT, UR8, 0x20, URZ ;  /* 0x0000002008087890 */ /* 0x000fc6000fffe0ff */
[----:B------:R-:W0:Y:S01]  /*03f0*/  LDS.128 R12, [R25+-0x80] ;  /* 0xffff8000190c7984 */ /* 0x000e220000000c00 */
[----:B------:R-:W-:-:S03]  /*0400*/  UISETP.NE.AND UP0, UPT, UR8, 0x100, UPT ;  /* 0x000001000800788c */ /* 0x000fc6000bf05270 */
[----:B------:R-:W1:Y:S04]  /*0410*/  LDS.128 R4, [R25] ;  /* 0x0000000019047984 */ /* 0x000e680000000c00 */
[----:B------:R-:W2:Y:S04]  /*0420*/  LDS.64 R8, [R24+-0x180] ;  /* 0xfffe800018087984 */ /* 0x000ea80000000a00 */
[----:B------:R-:W3:Y:S01]  /*0430*/  LDS.64 R20, [R24+-0x100] ;  /* 0xffff000018147984 */ /* 0x000ee20000000a00 */
[C---:B0-----:R-:W-:Y:S01]  /*0440*/  FFMA R29, R12.reuse, R10, R19 ;  /* 0x0000000a0c1d7223 */ /* 0x041fe20000000013 */
[----:B------:R-:W-:-:S02]  /*0450*/  FFMA R12, R12, R11, R18 ;  /* 0x0000000b0c0c7223 */ /* 0x000fc40000000012 */
[----:B------:R-:W0:Y:S01]  /*0460*/  LDS.64 R18, [R24+-0x80] ;  /* 0xffff800018127984 */ /* 0x000e220000000a00 */
[C---:B-1----:R-:W-:Y:S01]  /*0470*/  FFMA R10, R4.reuse, R10, R27 ;  /* 0x0000000a040a7223 */ /* 0x042fe2000000001b */
[----:B------:R-:W-:Y:S01]  /*0480*/  FFMA R4, R4, R11, R26 ;  /* 0x0000000b04047223 */ /* 0x000fe2000000001a */
[C---:B--2---:R-:W-:Y:S01]  /*0490*/  FFMA R29, R8.reuse, R13, R29 ;  /* 0x0000000d081d7223 */ /* 0x044fe2000000001d */
[----:B------:R-:W-:Y:S01]  /*04a0*/  FFMA R11, R13, R9, R12 ;  /* 0x000000090d0b7223 */ /* 0x000fe2000000000c */
[----:B------:R-:W-:Y:S01]  /*04b0*/  FFMA R10, R8, R5, R10 ;  /* 0x00000005080a7223 */ /* 0x000fe2000000000a */
[----:B------:R-:W-:Y:S01]  /*04c0*/  FFMA R27, R5, R9, R4 ;  /* 0x00000009051b7223 */ /* 0x000fe20000000004 */
[----:B---3--:R-:W-:Y:S01]  /*04d0*/  FFMA R13, R20, R14, R29 ;  /* 0x0000000e140d7223 */ /* 0x008fe2000000001d */
[-C--:B------:R-:W-:Y:S01]  /*04e0*/  FFMA R14, R14, R21.reuse, R11 ;  /* 0x000000150e0e7223 */ /* 0x080fe2000000000b */
[----:B------:R-:W-:Y:S01]  /*04f0*/  FFMA R20, R20, R6, R10 ;  /* 0x0000000614147223 */ /* 0x000fe2000000000a */
[----:B------:R-:W-:Y:S01]  /*0500*/  LDS.64 R4, [R24] ;  /* 0x0000000018047984 */ /* 0x000fe20000000a00 */
[----:B------:R-:W-:-:S03]  /*0510*/  FFMA R26, R6, R21, R27 ;  /* 0x00000015061a7223 */ /* 0x000fc6000000001b */
[----:B------:R-:W1:Y:S01]  /*0520*/  LDS.128 R8, [R25+-0x70] ;  /* 0xffff900019087984 */ /* 0x000e620000000c00 */
[C---:B0-----:R-:W-:Y:S01]  /*0530*/  FFMA R21, R18.reuse, R15, R13 ;  /* 0x0000000f12157223 */ /* 0x041fe2000000000d */
[----:B------:R-:W-:Y:S01]  /*0540*/  FFMA R6, R15, R19, R14 ;  /* 0x000000130f067223 */ /* 0x000fe2000000000e */
[----:B------:R-:W-:Y:S01]  /*0550*/  FFMA R27, R18, R7, R20 ;  /* 0x00000007121b7223 */ /* 0x000fe20000000014 */
[----:B------:R0:W2:Y:S01]  /*0560*/  LDS.128 R12, [R25+0x10] ;  /* 0x00001000190c7984 */ /* 0x0000a20000000c00 */
[----:B------:R-:W-:-:S03]  /*0570*/  FFMA R20, R7, R19, R26 ;  /* 0x0000001307147223 */ /* 0x000fc6000000001a */
[----:B------:R-:W3:Y:S01]  /*0580*/  LDS.64 R18, [R24+0x80] ;  /* 0x0000800018127984 */ /* 0x000ee20000000a00 */
[----:B0-----:R-:W-:Y:S02]  /*0590*/  VIADD R25, R25, 0x20 ;  /* 0x0000002019197836 */ /* 0x001fe40000000000 */
[CC--:B-1----:R-:W-:Y:S01]  /*05a0*/  FFMA R21, R8.reuse, R4.reuse, R21 ;  /* 0x0000000408157223 */ /* 0x0c2fe20000000015 */
[-C--:B------:R-:W-:Y:S02]  /*05b0*/  FFMA R8, R8, R5.reuse, R6 ;  /* 0x0000000508087223 */ /* 0x080fe40000000006 */
[----:B------:R-:W0:Y:S01]  /*05c0*/  LDS.64 R6, [R24+0x100] ;  /* 0x0001000018067984 */ /* 0x000e220000000a00 */
[C---:B--2---:R-:W-:Y:S01]  /*05d0*/  FFMA R26, R12.reuse, R4, R27 ;  /* 0x000000040c1a7223 */ /* 0x044fe2000000001b */
[----:B------:R-:W-:Y:S02]  /*05e0*/  FFMA R20, R12, R5, R20 ;  /* 0x000000050c147223 */ /* 0x000fe40000000014 */
[----:B------:R1:W2:Y:S01]  /*05f0*/  LDS.64 R4, [R24+0x180] ;  /* 0x0001800018047984 */ /* 0x0002a20000000a00 */
[C---:B---3--:R-:W-:Y:S01]  /*0600*/  FFMA R21, R18.reuse, R9, R21 ;  /* 0x0000000912157223 */ /* 0x048fe20000000015 */
[----:B------:R-:W-:Y:S01]  /*0610*/  FFMA R27, R18, R13, R26 ;  /* 0x0000000d121b7223 */ /* 0x000fe2000000001a */
[-C--:B------:R-:W-:Y:S01]  /*0620*/  FFMA R9, R9, R19.reuse, R8 ;  /* 0x0000001309097223 */ /* 0x080fe20000000008 */
[----:B------:R-:W-:Y:S01]  /*0630*/  FFMA R13, R13, R19, R20 ;  /* 0x000000130d0d7223 */ /* 0x000fe20000000014 */
[----:B-1----:R-:W-:Y:S01]  /*0640*/  IADD3 R24, PT, PT, R24, 0x400, RZ ;  /* 0x0000040018187810 */ /* 0x002fe20007ffe0ff */
[C---:B0-----:R-:W-:Y:S01]  /*0650*/  FFMA R21, R6.reuse, R10, R21 ;  /* 0x0000000a06157223 */ /* 0x041fe20000000015 */
[----:B------:R-:W-:Y:S01]  /*0660*/  FFMA R6, R6, R14, R27 ;  /* 0x0000000e06067223 */ /* 0x000fe2000000001b */
[-C--:B------:R-:W-:Y:S01]  /*0670*/  FFMA R10, R10, R7.reuse, R9 ;  /* 0x000000070a0a7223 */ /* 0x080fe20000000009 */
[----:B------:R-:W-:Y:S01]  /*0680*/  FFMA R14, R14, R7, R13 ;  /* 0x000000070e0e7223 */ /* 0x000fe2000000000d */
[----:B--2---:R-:W-:-:S02]  /*0690*/  FFMA R19, R4, R11, R21 ;  /* 0x0000000b04137223 */ /* 0x004fc40000000015 */
[----:B------:R-:W-:Y:S01]  /*06a0*/  FFMA R18, R11, R5, R10 ;  /* 0x000000050b127223 */ /* 0x000fe2000000000a */
[----:B------:R-:W-:Y:S01]  /*06b0*/  FFMA R27, R4, R15, R6 ;  /* 0x0000000f041b7223 */ /* 0x000fe20000000006 */
[----:B------:R-:W-:Y:S01]  /*06c0*/  FFMA R26, R15, R5, R14 ;  /* 0x000000050f1a7223 */ /* 0x000fe2000000000e */
[----:B------:R-:W-:Y:S06]  /*06d0*/  BRA.U UP0, `(.L_x_1) ;  /* 0xfffffffd003c7547 */ /* 0x000fec000b83ffff */
[----:B------:R-:W-:Y:S06]  /*06e0*/  BAR.SYNC.DEFER_BLOCKING 0x0 ;  /* 0x0000000000007b1d */ /* 0x000fec0000010000 */
[----:B------:R-:W-:Y:S05]  /*06f0*/  BRA.U !UP1, `(.L_x_2) ;  /* 0xfffffff909bc7547 */ /* 0x000fea000b83ffff */
.L_x_0:
[----:B------:R-:W0:Y:S01]  /*0700*/  LDCU UR7, c[0x0][0x39c] ;  /* 0x00007380ff0777ac */ /* 0x000e220008000800 */
[----:B------:R-:W1:Y:S01]  /*0710*/  LDCU.64 UR8, c[0x0][0x390] ;  /* 0x00007200ff0877ac */ /* 0x000e620008000a00 */
[----:B0-----:R-:W-:Y:S02]  /*0720*/  UIMAD UR5, UR5, UR7, URZ ;  /* 0x00000007050572a4 */ /* 0x001fe4000f8e02ff */
[----:B------:R-:W-:Y:S02]  /*0730*/  IMAD R0, R22, UR7, R23 ;  /* 0x0000000716007c24 */ /* 0x000fe4000f8e0217 */
[----:B------:R-:W-:-:S03]  /*0740*/  UIADD3 UR6, UP0, UPT, UR5, UR6, URZ ;  /* 0x0000000605067290 */ /* 0x000fc6000ff1e0ff */
[----:B------:R-:W-:Y:S01]  /*0750*/  SHF.L.U32 R0, R0, 0x1, RZ ;  /* 0x0000000100007819 */ /* 0x000fe200000006ff */
[----:B------:R-:W-:-:S03]  /*0760*/  UIADD3.X UR4, UPT, UPT, URZ, URZ, URZ, UP0, !UPT ;  /* 0x000000ffff047290 */ /* 0x000fc600087fe4ff */
[C---:B------:R-:W-:Y:S02]  /*0770*/  IADD3 R3, P0, PT, R0.reuse, UR6, RZ ;  /* 0x0000000600037c10 */ /* 0x040fe4000ff1e0ff */
[C---:B------:R-:W-:Y:S02]  /*0780*/  IADD3 R4, PT, PT, R0.reuse, UR7, RZ ;  /* 0x0000000700047c10 */ /* 0x040fe4000fffe0ff */
[----:B------:R-:W-:Y:S02]  /*0790*/  LEA.HI.X.SX32 R6, R0, UR4, 0x1, P0 ;  /* 0x0000000400067c11 */ /* 0x000fe400080f0eff */
[C---:B------:R-:W-:Y:S02]  /*07a0*/  IADD3 R0, PT, PT, R4.reuse, 0x1, RZ ;  /* 0x0000000104007810 */ /* 0x040fe40007ffe0ff */
[----:B-1----:R-:W-:Y:S02]  /*07b0*/  LEA R2, P1, R3, UR8, 0x2 ;  /* 0x0000000803027c11 */ /* 0x002fe4000f8210ff */
[----:B------:R-:W-:-:S02]  /*07c0*/  IADD3 R5, P2, PT, R4, UR6, RZ ;  /* 0x0000000604057c10 */ /* 0x000fc4000ff5e0ff */
[----:B------:R-:W-:Y:S02]  /*07d0*/  IADD3 R7, P0, PT, R0, UR6, RZ ;  /* 0x0000000600077c10 */ /* 0x000fe4000ff1e0ff */
[----:B------:R-:W-:Y:S02]  /*07e0*/  LEA.HI.X R3, R3, UR9, R6, 0x2, P1 ;  /* 0x0000000903037c11 */ /* 0x000fe400088f1406 */
[----:B------:R-:W-:Y:S02]  /*07f0*/  LEA.HI.X.SX32 R8, R4, UR4, 0x1, P2 ;  /* 0x0000000404087c11 */ /* 0x000fe400090f0eff */
[----:B------:R-:W-:Y:S01]  /*0800*/  LEA R4, P1, R5, UR8, 0x2 ;  /* 0x0000000805047c11 */ /* 0x000fe2000f8210ff */
[----:B------:R-:W-:Y:S01]  /*0810*/  STG.E desc[UR12][R2.64], R19 ;  /* 0x0000001302007986 */ /* 0x000fe2000c10190c */
[----:B------:R-:W-:Y:S02]  /*0820*/  LEA.HI.X.SX32 R0, R0, UR4, 0x1, P0 ;  /* 0x0000000400007c11 */ /* 0x000fe400080f0eff */
[----:B------:R-:W-:Y:S01]  /*0830*/  LEA R6, P0, R7, UR8, 0x2 ;  /* 0x0000000807067c11 */ /* 0x000fe2000f8010ff */
[----:B------:R-:W-:Y:S01]  /*0840*/  STG.E desc[UR12][R2.64+0x4], R18 ;  /* 0x0000041202007986 */ /* 0x000fe2000c10190c */
[----:B------:R-:W-:-:S02]  /*0850*/  LEA.HI.X R5, R5, UR9, R8, 0x2, P1 ;  /* 0x0000000905057c11 */ /* 0x000fc400088f1408 */
[----:B------:R-:W-:-:S03]  /*0860*/  LEA.HI.X R7, R7, UR9, R0, 0x2, P0 ;  /* 0x0000000907077c11 */ /* 0x000fc600080f1400 */
[----:B------:R-:W-:Y:S04]  /*0870*/  STG.E desc[UR12][R4.64], R27 ;  /* 0x0000001b04007986 */ /* 0x000fe8000c10190c */
[----:B------:R-:W-:Y:S01]  /*0880*/  STG.E desc[UR12][R6.64], R26 ;  /* 0x0000001a06007986 */ /* 0x000fe2000c10190c */
[----:B------:R-:W-:Y:S05]  /*0890*/  EXIT ;  /* 0x000000000000794d */ /* 0x000fea0003800000 */
.L_x_3:
[----:B------:R-:W-:-:S00]  /*08a0*/  BRA `(.L_x_3) ;  /* 0xfffffffc00fc7947 */ /* 0x000fc0000383ffff */
[----:B------:R-:W-:-:S00]  /*08b0*/  NOP ;  /* 0x0000000000007918 */ /* 0x000fc00000000000 */
        /* <DEDUP_REMOVED lines=12> */
.L_x_4:


//--------------------- .nv.shared._Z9cuda_gemmILj32ELj32ELj32ELj4EEvPfS0_S0_iii --------------------------
	.section	.nv.shared._Z9cuda_gemmILj32ELj32ELj32ELj4EEvPfS0_S0_iii,"aw",@nobits
	.sectionflags	@""
	.align	4
.nv.shared._Z9cuda_gemmILj32ELj32ELj32ELj4EEvPfS0_S0_iii:
	.zero		9216


//--------------------- .nv.shared.reserved.0     --------------------------
	.section	.nv.shared.reserved.0,"aw",@nobits
	.weak		__nv_reservedSMEM_offset_0_alias
	.size		__nv_reservedSMEM_offset_0_alias, 0, 64
	.other		__nv_reservedSMEM_offset_0_alias,@"STO_CUDA_RESERVED_SHARED STV_DEFAULT"
__nv_reservedSMEM_offset_0_alias:
	.zero		0
	.zero		64


//--------------------- .nv.constant0._Z9cuda_gemmILj32ELj32ELj32ELj4EEvPfS0_S0_iii --------------------------
	.section	.nv.constant0._Z9cuda_gemmILj32ELj32ELj32ELj4EEvPfS0_S0_iii,"a",@progbits
	.sectionflags	@""
	.align	4
.nv.constant0._Z9cuda_gemmILj32ELj32ELj32ELj4EEvPfS0_S0_iii:
	.zero		932


//--------------------- SYMBOLS --------------------------

	.type		.nv.reservedSmem.offset0,@object
	.size		.nv.reservedSmem.offset0,0x4
	.type		.nv.reservedSmem.cap,@object
	.size		.nv.reservedSmem.cap,0x4
